//
// Generated by NVIDIA NVVM Compiler
//
// Compiler Build ID: CL-36424714
// Cuda compilation tools, release 13.0, V13.0.88
// Based on NVVM 20.0.0
//

.version 9.0
.target sm_100
.address_size 64

	// .globl	_Z14bfs_gpu_kernelP6Vertexi
.extern .func  (.param .b64 func_retval0) malloc
(
	.param .b64 malloc_param_0
)
;
.extern .func free
(
	.param .b64 free_param_0
)
;

.visible .entry _Z14bfs_gpu_kernelP6Vertexi(
	.param .u64 .ptr .align 1 _Z14bfs_gpu_kernelP6Vertexi_param_0,
	.param .u32 _Z14bfs_gpu_kernelP6Vertexi_param_1
)
{
	.reg .pred 	%p<30>;
	.reg .b32 	%r<52>;
	.reg .b64 	%rd<13>;

	ld.param.u64 	%rd6, [_Z14bfs_gpu_kernelP6Vertexi_param_0];
	ld.param.u32 	%r8, [_Z14bfs_gpu_kernelP6Vertexi_param_1];
	cvta.to.global.u64 	%rd1, %rd6;
	mov.u32 	%r9, %tid.x;
	mov.u32 	%r10, %ctaid.x;
	mov.u32 	%r11, %ntid.x;
	mad.lo.s32 	%r51, %r10, %r11, %r9;
	{ // callseq 0, 0
	.param .b64 param0;
	st.param.b64 	[param0], 8;
	.param .b64 retval0;
	call.uni (retval0), 
	malloc, 
	(
	param0
	);
	ld.param.b64 	%rd7, [retval0];
	} // callseq 0
	mul.wide.s32 	%rd8, %r51, 16;
	add.s64 	%rd9, %rd1, %rd8;
	ld.global.u32 	%r12, [%rd9+8];
	st.u32 	[%rd7], %r12;
	ld.global.u32 	%r13, [%rd9+12];
	st.u32 	[%rd7+4], %r13;
	mul.lo.s32 	%r2, %r8, %r8;
	setp.ge.s32 	%p1, %r51, %r2;
	@%p1 bra 	$L__BB0_40;
	mul.wide.s32 	%rd12, %r8, 16;
$L__BB0_2:
	ld.u32 	%r4, [%rd7];
	ld.u32 	%r5, [%rd7+4];
	mul.lo.s32 	%r6, %r4, %r8;
	add.s32 	%r14, %r6, %r5;
	mul.wide.s32 	%rd10, %r14, 16;
	add.s64 	%rd3, %rd1, %rd10;
	ld.global.u32 	%r15, [%rd3];
	setp.eq.s32 	%p2, %r15, -1;
	@%p2 bra 	$L__BB0_39;
	setp.lt.s32 	%p3, %r4, 1;
	@%p3 bra 	$L__BB0_21;
	sub.s32 	%r16, %r6, %r8;
	add.s32 	%r17, %r16, %r5;
	mul.wide.s32 	%rd11, %r17, 16;
	add.s64 	%rd4, %rd1, %rd11;
	ld.global.u32 	%r18, [%rd4];
	setp.eq.s32 	%p4, %r18, -1;
	@%p4 bra 	$L__BB0_7;
	ld.global.u32 	%r19, [%rd4+4];
	setp.ne.s32 	%p5, %r19, 0;
	@%p5 bra 	$L__BB0_7;
	mov.b32 	%r20, 1;
	st.global.u32 	[%rd4+4], %r20;
$L__BB0_7:
	setp.lt.s32 	%p6, %r5, 1;
	@%p6 bra 	$L__BB0_14;
	ld.global.u32 	%r21, [%rd4+-16];
	setp.eq.s32 	%p7, %r21, -1;
	@%p7 bra 	$L__BB0_11;
	ld.global.u32 	%r22, [%rd4+-12];
	setp.ne.s32 	%p8, %r22, 0;
	@%p8 bra 	$L__BB0_11;
	mov.b32 	%r23, 1;
	st.global.u32 	[%rd4+-12], %r23;
$L__BB0_11:
	ld.global.u32 	%r24, [%rd3+-16];
	setp.eq.s32 	%p9, %r24, -1;
	@%p9 bra 	$L__BB0_14;
	ld.global.u32 	%r25, [%rd3+-12];
	setp.ne.s32 	%p10, %r25, 0;
	@%p10 bra 	$L__BB0_14;
	mov.b32 	%r26, 1;
	st.global.u32 	[%rd3+-12], %r26;
$L__BB0_14:
	add.s32 	%r27, %r5, 1;
	setp.ge.s32 	%p11, %r27, %r8;
	@%p11 bra 	$L__BB0_21;
	ld.global.u32 	%r28, [%rd4+16];
	setp.eq.s32 	%p12, %r28, -1;
	@%p12 bra 	$L__BB0_18;
	ld.global.u32 	%r29, [%rd4+20];
	setp.ne.s32 	%p13, %r29, 0;
	@%p13 bra 	$L__BB0_18;
	mov.b32 	%r30, 1;
	st.global.u32 	[%rd4+20], %r30;
$L__BB0_18:
	ld.global.u32 	%r31, [%rd3+16];
	setp.eq.s32 	%p14, %r31, -1;
	@%p14 bra 	$L__BB0_21;
	ld.global.u32 	%r32, [%rd3+20];
	setp.ne.s32 	%p15, %r32, 0;
	@%p15 bra 	$L__BB0_21;
	mov.b32 	%r33, 1;
	st.global.u32 	[%rd3+20], %r33;
$L__BB0_21:
	add.s32 	%r34, %r4, 1;
	setp.ge.s32 	%p16, %r34, %r8;
	@%p16 bra 	$L__BB0_39;
	add.s64 	%rd5, %rd3, %rd12;
	ld.global.u32 	%r35, [%rd5];
	setp.eq.s32 	%p17, %r35, -1;
	@%p17 bra 	$L__BB0_25;
	ld.global.u32 	%r36, [%rd5+4];
	setp.ne.s32 	%p18, %r36, 0;
	@%p18 bra 	$L__BB0_25;
	mov.b32 	%r37, 1;
	st.global.u32 	[%rd5+4], %r37;
$L__BB0_25:
	setp.lt.s32 	%p19, %r5, 1;
	@%p19 bra 	$L__BB0_32;
	ld.global.u32 	%r38, [%rd3+-16];
	setp.eq.s32 	%p20, %r38, -1;
	@%p20 bra 	$L__BB0_29;
	ld.global.u32 	%r39, [%rd3+-12];
	setp.ne.s32 	%p21, %r39, 0;
	@%p21 bra 	$L__BB0_29;
	mov.b32 	%r40, 1;
	st.global.u32 	[%rd3+-12], %r40;
$L__BB0_29:
	ld.global.u32 	%r41, [%rd5+-16];
	setp.eq.s32 	%p22, %r41, -1;
	@%p22 bra 	$L__BB0_32;
	ld.global.u32 	%r42, [%rd5+-12];
	setp.ne.s32 	%p23, %r42, 0;
	@%p23 bra 	$L__BB0_32;
	mov.b32 	%r43, 1;
	st.global.u32 	[%rd5+-12], %r43;
$L__BB0_32:
	add.s32 	%r44, %r5, 1;
	setp.ge.s32 	%p24, %r44, %r8;
	@%p24 bra 	$L__BB0_39;
	ld.global.u32 	%r45, [%rd3+16];
	setp.eq.s32 	%p25, %r45, -1;
	@%p25 bra 	$L__BB0_36;
	ld.global.u32 	%r46, [%rd3+20];
	setp.ne.s32 	%p26, %r46, 0;
	@%p26 bra 	$L__BB0_36;
	mov.b32 	%r47, 1;
	st.global.u32 	[%rd3+20], %r47;
$L__BB0_36:
	ld.global.u32 	%r48, [%rd5+16];
	setp.eq.s32 	%p27, %r48, -1;
	@%p27 bra 	$L__BB0_39;
	ld.global.u32 	%r49, [%rd5+20];
	setp.ne.s32 	%p28, %r49, 0;
	@%p28 bra 	$L__BB0_39;
	mov.b32 	%r50, 1;
	st.global.u32 	[%rd5+20], %r50;
$L__BB0_39:
	add.s32 	%r51, %r51, 1;
	setp.lt.s32 	%p29, %r51, %r2;
	@%p29 bra 	$L__BB0_2;
$L__BB0_40:
	{ // callseq 1, 0
	.param .b64 param0;
	st.param.b64 	[param0], %rd7;
	call.uni 
	free, 
	(
	param0
	);
	} // callseq 1
	bar.sync 	0;
	ret;

}


// ===== COMPILED SASS (sm_100) =====

	.target	sm_100

	.elftype	@"ET_EXEC"


//--------------------- .note.nv.tkinfo           --------------------------
	.section	.note.nv.tkinfo,"",@"SHT_NOTE"
	.sectionflags	@"SHF_NOTE_NV_TKINFO"
	.tkinfo
        /*0018*/ 	.word	0x00000002
        /*0030*/ 	.string	""
        /*0030*/ 	.string	"ptxas"
        /*0030*/ 	.string	"Cuda compilation tools, release 13.0, V13.0.88"
        /*0030*/ 	.string	"Build cuda_13.0.r13.0/compiler.36424714_0"
        /*0030*/ 	.string	"-arch sm_100 -m 64 "



//--------------------- .note.nv.cuinfo           --------------------------
	.section	.note.nv.cuinfo,"",@"SHT_NOTE"
	.sectionflags	@"SHF_NOTE_NV_CUINFO"
        /*0018*/ 	.short	0x0002
        /*001a*/ 	.short	0x0064
        /*001c*/ 	.short	0x0082
	.zero		2


//--------------------- .nv.info                  --------------------------
	.section	.nv.info,"",@"SHT_CUDA_INFO"
	.align	4


	//----- nvinfo : EIATTR_REGCOUNT
	.align		4
        /*0000*/ 	.byte	0x04, 0x2f
        /*0002*/ 	.short	(.L_1 - .L_0)
	.align		4
.L_0:
        /*0004*/ 	.word	index@(_Z14bfs_gpu_kernelP6Vertexi)
        /*0008*/ 	.word	0x00000018


	//----- nvinfo : EIATTR_FRAME_SIZE
	.align		4
.L_1:
        /*000c*/ 	.byte	0x04, 0x11
        /*000e*/ 	.short	(.L_3 - .L_2)
	.align		4
.L_2:
        /*0010*/ 	.word	index@(_Z14bfs_gpu_kernelP6Vertexi)
        /*0014*/ 	.word	0x00000000


	//----- nvinfo : EIATTR_MIN_STACK_SIZE
	.align		4
.L_3:
        /*0018*/ 	.byte	0x04, 0x12
        /*001a*/ 	.short	(.L_5 - .L_4)
	.align		4
.L_4:
        /*001c*/ 	.word	index@(_Z14bfs_gpu_kernelP6Vertexi)
        /*0020*/ 	.word	0x00000000
.L_5:


//--------------------- .nv.compat                --------------------------
	.section	.nv.compat,"",@"SHT_CUDA_COMPAT_INFO"
	.align	4
        /*0000*/ 	.byte	0x02, 0x09, 0x00, 0x00, 0x02, 0x02, 0x01, 0x00, 0x02, 0x05, 0x05, 0x00, 0x03, 0x07, 0x01, 0x01
        /*0010*/ 	.byte	0x02, 0x03, 0x00, 0x00, 0x02, 0x06, 0x01, 0x00, 0x04, 0x0b, 0x08, 0x00, 0x09, 0x00, 0x00, 0x00
        /*0020*/ 	.byte	0x00, 0x00, 0x00, 0x00


//--------------------- .nv.info._Z14bfs_gpu_kernelP6Vertexi --------------------------
	.section	.nv.info._Z14bfs_gpu_kernelP6Vertexi,"",@"SHT_CUDA_INFO"
	.sectionflags	@""
	.align	4


	//----- nvinfo : EIATTR_CUDA_API_VERSION
	.align		4
        /*0000*/ 	.byte	0x04, 0x37
        /*0002*/ 	.short	(.L_7 - .L_6)
.L_6:
        /*0004*/ 	.word	0x00000082


	//----- nvinfo : EIATTR_KPARAM_INFO
	.align		4
.L_7:
        /*0008*/ 	.byte	0x04, 0x17
        /*000a*/ 	.short	(.L_9 - .L_8)
.L_8:
        /*000c*/ 	.word	0x00000000
        /*0010*/ 	.short	0x0001
        /*0012*/ 	.short	0x0008
        /*0014*/ 	.byte	0x00, 0xf0, 0x11, 0x00


	//----- nvinfo : EIATTR_KPARAM_INFO
	.align		4
.L_9:
        /*0018*/ 	.byte	0x04, 0x17
        /*001a*/ 	.short	(.L_11 - .L_10)
.L_10:
        /*001c*/ 	.word	0x00000000
        /*0020*/ 	.short	0x0000
        /*0022*/ 	.short	0x0000
        /*0024*/ 	.byte	0x00, 0xf5, 0x21, 0x00


	//----- nvinfo : EIATTR_SPARSE_MMA_MASK
	.align		4
.L_11:
        /*0028*/ 	.byte	0x03, 0x50
        /*002a*/ 	.short	0x0000


	//----- nvinfo : EIATTR_MAXREG_COUNT
	.align		4
        /*002c*/ 	.byte	0x03, 0x1b
        /*002e*/ 	.short	0x00ff


	//----- nvinfo : EIATTR_NUM_BARRIERS
	.align		4
        /*0030*/ 	.byte	0x02, 0x4c
        /*0032*/ 	.byte	0x01
	.zero		1


	//----- nvinfo : EIATTR_EXTERNS
	.align		4
        /*0034*/ 	.byte	0x04, 0x0f
        /*0036*/ 	.short	(.L_13 - .L_12)


	//   ....[0]....
	.align		4
.L_12:
        /*0038*/ 	.word	index@(malloc)


	//   ....[1]....
	.align		4
        /*003c*/ 	.word	index@(free)


	//----- nvinfo : EIATTR_MERCURY_ISA_VERSION
	.align		4
.L_13:
        /*0040*/ 	.byte	0x03, 0x5f
        /*0042*/ 	.short	0x0101


	//----- nvinfo : EIATTR_VRC_CTA_INIT_COUNT
	.align		4
        /*0044*/ 	.byte	0x02, 0x4a
	.zero		1
	.zero		1


	//----- nvinfo : EIATTR_SYSCALL_OFFSETS
	.align		4
        /*0048*/ 	.byte	0x04, 0x46
        /*004a*/ 	.short	(.L_15 - .L_14)


	//   ....[0]....
.L_14:
        /*004c*/ 	.word	0x000000b0


	//   ....[1]....
        /*0050*/ 	.word	0x00000940


	//----- nvinfo : EIATTR_EXIT_INSTR_OFFSETS
	.align		4
.L_15:
        /*0054*/ 	.byte	0x04, 0x1c
        /*0056*/ 	.short	(.L_17 - .L_16)


	//   ....[0]....
.L_16:
        /*0058*/ 	.word	0x00000970


	//----- nvinfo : EIATTR_CRS_STACK_SIZE
	.align		4
.L_17:
        /*005c*/ 	.byte	0x04, 0x1e
        /*005e*/ 	.short	(.L_19 - .L_18)
.L_18:
        /*0060*/ 	.word	0x00000000


	//----- nvinfo : EIATTR_CBANK_PARAM_SIZE
	.align		4
.L_19:
        /*0064*/ 	.byte	0x03, 0x19
        /*0066*/ 	.short	0x000c


	//----- nvinfo : EIATTR_PARAM_CBANK
	.align		4
        /*0068*/ 	.byte	0x04, 0x0a
        /*006a*/ 	.short	(.L_21 - .L_20)
	.align		4
.L_20:
        /*006c*/ 	.word	index@(.nv.constant0._Z14bfs_gpu_kernelP6Vertexi)
        /*0070*/ 	.short	0x0380
        /*0072*/ 	.short	0x000c


	//----- nvinfo : EIATTR_SW_WAR
	.align		4
.L_21:
        /*0074*/ 	.byte	0x04, 0x36
        /*0076*/ 	.short	(.L_23 - .L_22)
.L_22:
        /*0078*/ 	.word	0x00000008
.L_23:


//--------------------- .nv.callgraph             --------------------------
	.section	.nv.callgraph,"",@"SHT_CUDA_CALLGRAPH"
	.align	4
	.sectionentsize	8
	.align		4
        /*0000*/ 	.word	0x00000000
	.align		4
        /*0004*/ 	.word	0xffffffff
	.align		4
        /*0008*/ 	.word	index@(_Z14bfs_gpu_kernelP6Vertexi)
	.align		4
        /*000c*/ 	.word	index@(free)
	.align		4
        /*0010*/ 	.word	index@(_Z14bfs_gpu_kernelP6Vertexi)
	.align		4
        /*0014*/ 	.word	index@(malloc)
	.align		4
        /*0018*/ 	.word	0x00000000
	.align		4
        /*001c*/ 	.word	0xfffffffe
	.align		4
        /*0020*/ 	.word	0x00000000
	.align		4
        /*0024*/ 	.word	0xfffffffd
	.align		4
        /*0028*/ 	.word	0x00000000
	.align		4
        /*002c*/ 	.word	0xfffffffc


//--------------------- .nv.constant4             --------------------------
	.section	.nv.constant4,"a",@progbits
	.align	8
	.align		8
.nv.constant4:
        /*0000*/ 	.dword	malloc
	.align		8
        /*0008*/ 	.dword	free


//--------------------- .text._Z14bfs_gpu_kernelP6Vertexi --------------------------
	.section	.text._Z14bfs_gpu_kernelP6Vertexi,"ax",@progbits
	.align	128
        .global         _Z14bfs_gpu_kernelP6Vertexi
        .type           _Z14bfs_gpu_kernelP6Vertexi,@function
        .size           _Z14bfs_gpu_kernelP6Vertexi,(.L_x_26 - _Z14bfs_gpu_kernelP6Vertexi)
        .other          _Z14bfs_gpu_kernelP6Vertexi,@"STO_CUDA_ENTRY STV_DEFAULT"
_Z14bfs_gpu_kernelP6Vertexi:
.text._Z14bfs_gpu_kernelP6Vertexi:
[----:B------:R-:W0:Y:S01]  /*0000*/  LDC R1, c[0x0][0x37c] ;  /* 0x0000df00ff017b82 */ /* 0x000e220000000800 */
[----:B------:R-:W1:Y:S07]  /*0010*/  S2R R16, SR_TID.X ;  /* 0x0000000000107919 */ /* 0x000e6e0000002100 */
[----:B------:R-:W1:Y:S01]  /*0020*/  S2UR UR4, SR_CTAID.X ;  /* 0x00000000000479c3 */ /* 0x000e620000002500 */
[----:B------:R-:W-:Y:S01]  /*0030*/  MOV R0, 0x0 ;  /* 0x0000000000007802 */ /* 0x000fe20000000f00 */
[----:B------:R-:W-:Y:S01]  /*0040*/  IMAD.MOV.U32 R4, RZ, RZ, 0x8 ;  /* 0x00000008ff047424 */ /* 0x000fe200078e00ff */
[----:B------:R-:W2:Y:S05]  /*0050*/  LDCU.64 UR36, c[0x0][0x358] ;  /* 0x00006b00ff2477ac */ /* 0x000eaa0008000a00 */
[----:B------:R-:W1:Y:S08]  /*0060*/  LDC R5, c[0x0][0x360] ;  /* 0x0000d800ff057b82 */ /* 0x000e700000000800 */
[----:B------:R3:W4:Y:S01]  /*0070*/  LDC.64 R2, c[0x4][R0] ;  /* 0x0100000000027b82 */ /* 0x0007220000000a00 */
[----:B-1----:R-:W-:-:S02]  /*0080*/  IMAD R16, R5, UR4, R16 ;  /* 0x0000000405107c24 */ /* 0x002fc4000f8e0210 */
[----:B0-23--:R-:W-:-:S07]  /*0090*/  IMAD.MOV.U32 R5, RZ, RZ, RZ ;  /* 0x000000ffff057224 */ /* 0x00dfce00078e00ff */
[----:B------:R-:W-:-:S07]  /*00a0*/  LEPC R20, `(.L_x_0) ;  /* 0x000000001014794e */ /* 0x000fce0000000000 */
[----:B----4-:R-:W-:Y:S05]  /*00b0*/  CALL.ABS.NOINC R2 ;  /* 0x0000000002007343 */ /* 0x010fea0003c00000 */
.L_x_0:
[----:B------:R-:W0:Y:S08]  /*00c0*/  LDC.64 R6, c[0x0][0x380] ;  /* 0x0000e000ff067b82 */ /* 0x000e300000000a00 */
[----:B------:R-:W1:Y:S08]  /*00d0*/  LDC R11, c[0x0][0x388] ;  /* 0x0000e200ff0b7b82 */ /* 0x000e700000000800 */
[----:B------:R-:W2:Y:S01]  /*00e0*/  LDC R9, c[0x0][0x388] ;  /* 0x0000e200ff097b82 */ /* 0x000ea20000000800 */
[----:B0-----:R-:W-:-:S07]  /*00f0*/  IMAD.WIDE R6, R16, 0x10, R6 ;  /* 0x0000001010067825 */ /* 0x001fce00078e0206 */
[----:B------:R-:W0:Y:S01]  /*0100*/  LDC.64 R2, c[0x0][0x380] ;  /* 0x0000e000ff027b82 */ /* 0x000e220000000a00 */
[----:B------:R-:W3:Y:S04]  /*0110*/  LDG.E R13, desc[UR36][R6.64+0x8] ;  /* 0x00000824060d7981 */ /* 0x000ee8000c1e1900 */
[----:B---3--:R3:W-:Y:S04]  /*0120*/  ST.E desc[UR36][R4.64], R13 ;  /* 0x0000000d04007985 */ /* 0x0087e8000c101924 */
[----:B------:R-:W4:Y:S01]  /*0130*/  LDG.E R15, desc[UR36][R6.64+0xc] ;  /* 0x00000c24060f7981 */ /* 0x000f22000c1e1900 */
[----:B-1----:R-:W-:Y:S01]  /*0140*/  IMAD R11, R11, R11, RZ ;  /* 0x0000000b0b0b7224 */ /* 0x002fe200078e02ff */
[----:B------:R-:W-:Y:S04]  /*0150*/  BSSY.RECONVERGENT B2, `(.L_x_1) ;  /* 0x000007b000027945 */ /* 0x000fe80003800200 */
[----:B------:R-:W-:Y:S01]  /*0160*/  ISETP.GE.AND P0, PT, R16, R11, PT ;  /* 0x0000000b1000720c */ /* 0x000fe20003f06270 */
[----:B----4-:R3:W-:-:S12]  /*0170*/  ST.E desc[UR36][R4.64+0x4], R15 ;  /* 0x0000040f04007985 */ /* 0x0107d8000c101924 */
[----:B0-2---:R-:W-:Y:S05]  /*0180*/  @P0 BRA `(.L_x_2) ;  /* 0x0000000400dc0947 */ /* 0x005fea0003800000 */
.L_x_23:
[----:B--2---:R-:W2:Y:S04]  /*0190*/  LD.E R8, desc[UR36][R4.64] ;  /* 0x0000002404087980 */ /* 0x004ea8000c101900 */
[----:B------:R-:W2:Y:S02]  /*01a0*/  LD.E R0, desc[UR36][R4.64+0x4] ;  /* 0x0000042404007980 */ /* 0x000ea4000c101900 */
[----:B-12-4-:R-:W-:-:S04]  /*01b0*/  IMAD R7, R8, R9, R0 ;  /* 0x0000000908077224 */ /* 0x016fc800078e0200 */
[----:B------:R-:W-:-:S05]  /*01c0*/  IMAD.WIDE R6, R7, 0x10, R2 ;  /* 0x0000001007067825 */ /* 0x000fca00078e0202 */
[----:B------:R-:W2:Y:S01]  /*01d0*/  LDG.E R10, desc[UR36][R6.64] ;  /* 0x00000024060a7981 */ /* 0x000ea2000c1e1900 */
[----:B------:R-:W-:Y:S01]  /*01e0*/  BSSY.RECONVERGENT B1, `(.L_x_3) ;  /* 0x000006e000017945 */ /* 0x000fe20003800200 */
[----:B--2---:R-:W-:-:S13]  /*01f0*/  ISETP.NE.AND P0, PT, R10, -0x1, PT ;  /* 0xffffffff0a00780c */ /* 0x004fda0003f05270 */
[----:B0--3--:R-:W-:Y:S05]  /*0200*/  @!P0 BRA `(.L_x_4) ;  /* 0x0000000400ac8947 */ /* 0x009fea0003800000 */
[----:B------:R-:W-:Y:S01]  /*0210*/  ISETP.GE.AND P0, PT, R8, 0x1, PT ;  /* 0x000000010800780c */ /* 0x000fe20003f06270 */
[----:B------:R-:W-:-:S12]  /*0220*/  BSSY.RECONVERGENT B0, `(.L_x_5) ;  /* 0x0000035000007945 */ /* 0x000fd80003800200 */
[----:B------:R-:W-:Y:S05]  /*0230*/  @!P0 BRA `(.L_x_6) ;  /* 0x0000000000cc8947 */ /* 0x000fea0003800000 */
[----:B---3--:R-:W-:-:S04]  /*0240*/  IMAD R13, R8, R9, -R9 ;  /* 0x00000009080d7224 */ /* 0x008fc800078e0a09 */
[----:B------:R-:W-:-:S04]  /*0250*/  IMAD.IADD R13, R0, 0x1, R13 ;  /* 0x00000001000d7824 */ /* 0x000fc800078e020d */
[----:B------:R-:W-:-:S05]  /*0260*/  IMAD.WIDE R12, R13, 0x10, R2 ;  /* 0x000000100d0c7825 */ /* 0x000fca00078e0202 */
[----:B------:R-:W2:Y:S01]  /*0270*/  LDG.E R10, desc[UR36][R12.64] ;  /* 0x000000240c0a7981 */ /* 0x000ea2000c1e1900 */
[----:B------:R-:W-:Y:S01]  /*0280*/  BSSY.RECONVERGENT B3, `(.L_x_7) ;  /* 0x0000008000037945 */ /* 0x000fe20003800200 */
[----:B------:R-:W-:Y:S02]  /*0290*/  ISETP.GE.AND P0, PT, R0, 0x1, PT ;  /* 0x000000010000780c */ /* 0x000fe40003f06270 */
[----:B--2---:R-:W-:-:S13]  /*02a0*/  ISETP.NE.AND P1, PT, R10, -0x1, PT ;  /* 0xffffffff0a00780c */ /* 0x004fda0003f25270 */
[----:B------:R-:W-:Y:S05]  /*02b0*/  @!P1 BRA `(.L_x_8) ;  /* 0x0000000000109947 */ /* 0x000fea0003800000 */
[----:B------:R-:W2:Y:S02]  /*02c0*/  LDG.E R10, desc[UR36][R12.64+0x4] ;  /* 0x000004240c0a7981 */ /* 0x000ea4000c1e1900 */
[----:B--2---:R-:W-:-:S13]  /*02d0*/  ISETP.NE.AND P1, PT, R10, RZ, PT ;  /* 0x000000ff0a00720c */ /* 0x004fda0003f25270 */
[----:B------:R-:W-:-:S05]  /*02e0*/  @!P1 IMAD.MOV.U32 R15, RZ, RZ, 0x1 ;  /* 0x00000001ff0f9424 */ /* 0x000fca00078e00ff */
[----:B------:R0:W-:Y:S02]  /*02f0*/  @!P1 STG.E desc[UR36][R12.64+0x4], R15 ;  /* 0x0000040f0c009986 */ /* 0x0001e4000c101924 */
.L_x_8:
[----:B------:R-:W-:Y:S05]  /*0300*/  BSYNC.RECONVERGENT B3 ;  /* 0x0000000000037941 */ /* 0x000fea0003800200 */
.L_x_7:
[----:B------:R-:W-:Y:S04]  /*0310*/  BSSY.RECONVERGENT B3, `(.L_x_9) ;  /* 0x0000012000037945 */ /* 0x000fe80003800200 */
[----:B------:R-:W-:Y:S05]  /*0320*/  @!P0 BRA `(.L_x_10) ;  /* 0x0000000000408947 */ /* 0x000fea0003800000 */
[----:B------:R-:W2:Y:S01]  /*0330*/  LDG.E R10, desc[UR36][R12.64+-0x10] ;  /* 0xfffff0240c0a7981 */ /* 0x000ea2000c1e1900 */
[----:B------:R-:W-:Y:S01]  /*0340*/  BSSY.RECONVERGENT B4, `(.L_x_11) ;  /* 0x0000007000047945 */ /* 0x000fe20003800200 */
[----:B--2---:R-:W-:-:S13]  /*0350*/  ISETP.NE.AND P0, PT, R10, -0x1, PT ;  /* 0xffffffff0a00780c */ /* 0x004fda0003f05270 */
[----:B------:R-:W-:Y:S05]  /*0360*/  @!P0 BRA `(.L_x_12) ;  /* 0x0000000000108947 */ /* 0x000fea0003800000 */
[----:B------:R-:W2:Y:S02]  /*0370*/  LDG.E R10, desc[UR36][R12.64+-0xc] ;  /* 0xfffff4240c0a7981 */ /* 0x000ea4000c1e1900 */
[----:B--2---:R-:W-:-:S13]  /*0380*/  ISETP.NE.AND P0, PT, R10, RZ, PT ;  /* 0x000000ff0a00720c */ /* 0x004fda0003f05270 */
[----:B0-----:R-:W-:-:S05]  /*0390*/  @!P0 IMAD.MOV.U32 R15, RZ, RZ, 0x1 ;  /* 0x00000001ff0f8424 */ /* 0x001fca00078e00ff */
[----:B------:R1:W-:Y:S02]  /*03a0*/  @!P0 STG.E desc[UR36][R12.64+-0xc], R15 ;  /* 0xfffff40f0c008986 */ /* 0x0003e4000c101924 */
.L_x_12:
[----:B------:R-:W-:Y:S05]  /*03b0*/  BSYNC.RECONVERGENT B4 ;  /* 0x0000000000047941 */ /* 0x000fea0003800200 */
.L_x_11:
[----:B------:R-:W2:Y:S02]  /*03c0*/  LDG.E R10, desc[UR36][R6.64+-0x10] ;  /* 0xfffff024060a7981 */ /* 0x000ea4000c1e1900 */
[----:B--2---:R-:W-:-:S13]  /*03d0*/  ISETP.NE.AND P0, PT, R10, -0x1, PT ;  /* 0xffffffff0a00780c */ /* 0x004fda0003f05270 */
[----:B------:R-:W-:Y:S05]  /*03e0*/  @!P0 BRA `(.L_x_10) ;  /* 0x0000000000108947 */ /* 0x000fea0003800000 */
[----:B------:R-:W2:Y:S02]  /*03f0*/  LDG.E R10, desc[UR36][R6.64+-0xc] ;  /* 0xfffff424060a7981 */ /* 0x000ea4000c1e1900 */
[----:B--2---:R-:W-:-:S13]  /*0400*/  ISETP.NE.AND P0, PT, R10, RZ, PT ;  /* 0x000000ff0a00720c */ /* 0x004fda0003f05270 */
[----:B01----:R-:W-:-:S05]  /*0410*/  @!P0 IMAD.MOV.U32 R15, RZ, RZ, 0x1 ;  /* 0x00000001ff0f8424 */ /* 0x003fca00078e00ff */
[----:B------:R2:W-:Y:S02]  /*0420*/  @!P0 STG.E desc[UR36][R6.64+-0xc], R15 ;  /* 0xfffff40f06008986 */ /* 0x0005e4000c101924 */
.L_x_10:
[----:B------:R-:W-:Y:S05]  /*0430*/  BSYNC.RECONVERGENT B3 ;  /* 0x0000000000037941 */ /* 0x000fea0003800200 */
.L_x_9:
[----:B------:R-:W-:-:S05]  /*0440*/  VIADD R10, R0, 0x1 ;  /* 0x00000001000a7836 */ /* 0x000fca0000000000 */
[----:B------:R-:W-:-:S13]  /*0450*/  ISETP.GE.AND P0, PT, R10, R9, PT ;  /* 0x000000090a00720c */ /* 0x000fda0003f06270 */
[----:B------:R-:W-:Y:S05]  /*0460*/  @P0 BRA `(.L_x_6) ;  /* 0x0000000000400947 */ /* 0x000fea0003800000 */
[----:B------:R-:W3:Y:S01]  /*0470*/  LDG.E R10, desc[UR36][R12.64+0x10] ;  /* 0x000010240c0a7981 */ /* 0x000ee2000c1e1900 */
[----:B------:R-:W-:Y:S01]  /*0480*/  BSSY.RECONVERGENT B3, `(.L_x_13) ;  /* 0x0000007000037945 */ /* 0x000fe20003800200 */
[----:B---3--:R-:W-:-:S13]  /*0490*/  ISETP.NE.AND P0, PT, R10, -0x1, PT ;  /* 0xffffffff0a00780c */ /* 0x008fda0003f05270 */
[----:B------:R-:W-:Y:S05]  /*04a0*/  @!P0 BRA `(.L_x_14) ;  /* 0x0000000000108947 */ /* 0x000fea0003800000 */
[----:B------:R-:W3:Y:S02]  /*04b0*/  LDG.E R10, desc[UR36][R12.64+0x14] ;  /* 0x000014240c0a7981 */ /* 0x000ee4000c1e1900 */
[----:B---3--:R-:W-:-:S13]  /*04c0*/  ISETP.NE.AND P0, PT, R10, RZ, PT ;  /* 0x000000ff0a00720c */ /* 0x008fda0003f05270 */
[----:B012---:R-:W-:-:S05]  /*04d0*/  @!P0 IMAD.MOV.U32 R15, RZ, RZ, 0x1 ;  /* 0x00000001ff0f8424 */ /* 0x007fca00078e00ff */
[----:B------:R3:W-:Y:S02]  /*04e0*/  @!P0 STG.E desc[UR36][R12.64+0x14], R15 ;  /* 0x0000140f0c008986 */ /* 0x0007e4000c101924 */
.L_x_14:
[----:B------:R-:W-:Y:S05]  /*04f0*/  BSYNC.RECONVERGENT B3 ;  /* 0x0000000000037941 */ /* 0x000fea0003800200 */
.L_x_13:
[----:B------:R-:W4:Y:S02]  /*0500*/  LDG.E R10, desc[UR36][R6.64+0x10] ;  /* 0x00001024060a7981 */ /* 0x000f24000c1e1900 */
[----:B----4-:R-:W-:-:S13]  /*0510*/  ISETP.NE.AND P0, PT, R10, -0x1, PT ;  /* 0xffffffff0a00780c */ /* 0x010fda0003f05270 */
[----:B------:R-:W-:Y:S05]  /*0520*/  @!P0 BRA `(.L_x_6) ;  /* 0x0000000000108947 */ /* 0x000fea0003800000 */
[----:B------:R-:W4:Y:S02]  /*0530*/  LDG.E R10, desc[UR36][R6.64+0x14] ;  /* 0x00001424060a7981 */ /* 0x000f24000c1e1900 */
[----:B----4-:R-:W-:-:S13]  /*0540*/  ISETP.NE.AND P0, PT, R10, RZ, PT ;  /* 0x000000ff0a00720c */ /* 0x010fda0003f05270 */
[----:B01-3--:R-:W-:-:S05]  /*0550*/  @!P0 IMAD.MOV.U32 R13, RZ, RZ, 0x1 ;  /* 0x00000001ff0d8424 */ /* 0x00bfca00078e00ff */
[----:B------:R4:W-:Y:S02]  /*0560*/  @!P0 STG.E desc[UR36][R6.64+0x14], R13 ;  /* 0x0000140d06008986 */ /* 0x0009e4000c101924 */
.L_x_6:
[----:B------:R-:W-:Y:S05]  /*0570*/  BSYNC.RECONVERGENT B0 ;  /* 0x0000000000007941 */ /* 0x000fea0003800200 */
.L_x_5:
[----:B------:R-:W-:-:S05]  /*0580*/  VIADD R8, R8, 0x1 ;  /* 0x0000000108087836 */ /* 0x000fca0000000000 */
[----:B------:R-:W-:-:S13]  /*0590*/  ISETP.GE.AND P0, PT, R8, R9, PT ;  /* 0x000000090800720c */ /* 0x000fda0003f06270 */
[----:B------:R-:W-:Y:S05]  /*05a0*/  @P0 BRA `(.L_x_4) ;  /* 0x0000000000c40947 */ /* 0x000fea0003800000 */
[----:B01-34-:R-:W-:-:S05]  /*05b0*/  IMAD.WIDE R12, R9, 0x10, R6 ;  /* 0x00000010090c7825 */ /* 0x01bfca00078e0206 */
[----:B------:R-:W3:Y:S01]  /*05c0*/  LDG.E R8, desc[UR36][R12.64] ;  /* 0x000000240c087981 */ /* 0x000ee2000c1e1900 */
[----:B------:R-:W-:Y:S01]  /*05d0*/  BSSY.RECONVERGENT B0, `(.L_x_15) ;  /* 0x0000008000007945 */ /* 0x000fe20003800200 */
[----:B------:R-:W-:Y:S02]  /*05e0*/  ISETP.GE.AND P0, PT, R0, 0x1, PT ;  /* 0x000000010000780c */ /* 0x000fe40003f06270 */
[----:B---3--:R-:W-:-:S13]  /*05f0*/  ISETP.NE.AND P1, PT, R8, -0x1, PT ;  /* 0xffffffff0800780c */ /* 0x008fda0003f25270 */
[----:B------:R-:W-:Y:S05]  /*0600*/  @!P1 BRA `(.L_x_16) ;  /* 0x0000000000109947 */ /* 0x000fea0003800000 */
[----:B------:R-:W3:Y:S02]  /*0610*/  LDG.E R8, desc[UR36][R12.64+0x4] ;  /* 0x000004240c087981 */ /* 0x000ee4000c1e1900 */
[----:B---3--:R-:W-:-:S13]  /*0620*/  ISETP.NE.AND P1, PT, R8, RZ, PT ;  /* 0x000000ff0800720c */ /* 0x008fda0003f25270 */
[----:B--2---:R-:W-:-:S05]  /*0630*/  @!P1 IMAD.MOV.U32 R15, RZ, RZ, 0x1 ;  /* 0x00000001ff0f9424 */ /* 0x004fca00078e00ff */
[----:B------:R0:W-:Y:S02]  /*0640*/  @!P1 STG.E desc[UR36][R12.64+0x4], R15 ;  /* 0x0000040f0c009986 */ /* 0x0001e4000c101924 */
.L_x_16:
[----:B------:R-:W-:Y:S05]  /*0650*/  BSYNC.RECONVERGENT B0 ;  /* 0x0000000000007941 */ /* 0x000fea0003800200 */
.L_x_15:
[----:B------:R-:W-:Y:S04]  /*0660*/  BSSY.RECONVERGENT B0, `(.L_x_17) ;  /* 0x0000012000007945 */ /* 0x000fe80003800200 */
[----:B------:R-:W-:Y:S05]  /*0670*/  @!P0 BRA `(.L_x_18) ;  /* 0x0000000000408947 */ /* 0x000fea0003800000 */
[----:B------:R-:W3:Y:S01]  /*0680*/  LDG.E R8, desc[UR36][R6.64+-0x10] ;  /* 0xfffff02406087981 */ /* 0x000ee2000c1e1900 */
[----:B------:R-:W-:Y:S01]  /*0690*/  BSSY.RECONVERGENT B3, `(.L_x_19) ;  /* 0x0000007000037945 */ /* 0x000fe20003800200 */
[----:B---3--:R-:W-:-:S13]  /*06a0*/  ISETP.NE.AND P0, PT, R8, -0x1, PT ;  /* 0xffffffff0800780c */ /* 0x008fda0003f05270 */
[----:B------:R-:W-:Y:S05]  /*06b0*/  @!P0 BRA `(.L_x_20) ;  /* 0x0000000000108947 */ /* 0x000fea0003800000 */
[----:B------:R-:W3:Y:S02]  /*06c0*/  LDG.E R8, desc[UR36][R6.64+-0xc] ;  /* 0xfffff42406087981 */ /* 0x000ee4000c1e1900 */
[----:B---3--:R-:W-:-:S13]  /*06d0*/  ISETP.NE.AND P0, PT, R8, RZ, PT ;  /* 0x000000ff0800720c */ /* 0x008fda0003f05270 */
[----:B0-2---:R-:W-:-:S05]  /*06e0*/  @!P0 IMAD.MOV.U32 R15, RZ, RZ, 0x1 ;  /* 0x00000001ff0f8424 */ /* 0x005fca00078e00ff */
[----:B------:R1:W-:Y:S02]  /*06f0*/  @!P0 STG.E desc[UR36][R6.64+-0xc], R15 ;  /* 0xfffff40f06008986 */ /* 0x0003e4000c101924 */
.L_x_20:
[----:B------:R-:W-:Y:S05]  /*0700*/  BSYNC.RECONVERGENT B3 ;  /* 0x0000000000037941 */ /* 0x000fea0003800200 */
.L_x_19:
[----:B------:R-:W3:Y:S02]  /*0710*/  LDG.E R8, desc[UR36][R12.64+-0x10] ;  /* 0xfffff0240c087981 */ /* 0x000ee4000c1e1900 */
[----:B---3--:R-:W-:-:S13]  /*0720*/  ISETP.NE.AND P0, PT, R8, -0x1, PT ;  /* 0xffffffff0800780c */ /* 0x008fda0003f05270 */
[----:B------:R-:W-:Y:S05]  /*0730*/  @!P0 BRA `(.L_x_18) ;  /* 0x0000000000108947 */ /* 0x000fea0003800000 */
[----:B------:R-:W3:Y:S02]  /*0740*/  LDG.E R8, desc[UR36][R12.64+-0xc] ;  /* 0xfffff4240c087981 */ /* 0x000ee4000c1e1900 */
[----:B---3--:R-:W-:-:S13]  /*0750*/  ISETP.NE.AND P0, PT, R8, RZ, PT ;  /* 0x000000ff0800720c */ /* 0x008fda0003f05270 */
[----:B012---:R-:W-:-:S05]  /*0760*/  @!P0 IMAD.MOV.U32 R15, RZ, RZ, 0x1 ;  /* 0x00000001ff0f8424 */ /* 0x007fca00078e00ff */
[----:B------:R3:W-:Y:S02]  /*0770*/  @!P0 STG.E desc[UR36][R12.64+-0xc], R15 ;  /* 0xfffff40f0c008986 */ /* 0x0007e4000c101924 */
.L_x_18:
[----:B------:R-:W-:Y:S05]  /*0780*/  BSYNC.RECONVERGENT B0 ;  /* 0x0000000000007941 */ /* 0x000fea0003800200 */
.L_x_17:
[----:B------:R-:W-:-:S05]  /*0790*/  VIADD R0, R0, 0x1 ;  /* 0x0000000100007836 */ /* 0x000fca0000000000 */
[----:B------:R-:W-:-:S13]  /*07a0*/  ISETP.GE.AND P0, PT, R0, R9, PT ;  /* 0x000000090000720c */ /* 0x000fda0003f06270 */
[----:B------:R-:W-:Y:S05]  /*07b0*/  @P0 BRA `(.L_x_4) ;  /* 0x0000000000400947 */ /* 0x000fea0003800000 */
[----:B------:R-:W4:Y:S01]  /*07c0*/  LDG.E R0, desc[UR36][R6.64+0x10] ;  /* 0x0000102406007981 */ /* 0x000f22000c1e1900 */
[----:B------:R-:W-:Y:S01]  /*07d0*/  BSSY.RECONVERGENT B0, `(.L_x_21) ;  /* 0x0000007000007945 */ /* 0x000fe20003800200 */
[----:B----4-:R-:W-:-:S13]  /*07e0*/  ISETP.NE.AND P0, PT, R0, -0x1, PT ;  /* 0xffffffff0000780c */ /* 0x010fda0003f05270 */
[----:B------:R-:W-:Y:S05]  /*07f0*/  @!P0 BRA `(.L_x_22) ;  /* 0x0000000000108947 */ /* 0x000fea0003800000 */
[----:B------:R-:W4:Y:S02]  /*0800*/  LDG.E R0, desc[UR36][R6.64+0x14] ;  /* 0x0000142406007981 */ /* 0x000f24000c1e1900 */
[----:B----4-:R-:W-:-:S13]  /*0810*/  ISETP.NE.AND P0, PT, R0, RZ, PT ;  /* 0x000000ff0000720c */ /* 0x010fda0003f05270 */
[----:B0123--:R-:W-:-:S05]  /*0820*/  @!P0 IMAD.MOV.U32 R15, RZ, RZ, 0x1 ;  /* 0x00000001ff0f8424 */ /* 0x00ffca00078e00ff */
[----:B------:R4:W-:Y:S02]  /*0830*/  @!P0 STG.E desc[UR36][R6.64+0x14], R15 ;  /* 0x0000140f06008986 */ /* 0x0009e4000c101924 */
.L_x_22:
[----:B------:R-:W-:Y:S05]  /*0840*/  BSYNC.RECONVERGENT B0 ;  /* 0x0000000000007941 */ /* 0x000fea0003800200 */
.L_x_21:
[----:B------:R-:W5:Y:S02]  /*0850*/  LDG.E R0, desc[UR36][R12.64+0x10] ;  /* 0x000010240c007981 */ /* 0x000f64000c1e1900 */
[----:B-----5:R-:W-:-:S13]  /*0860*/  ISETP.NE.AND P0, PT, R0, -0x1, PT ;  /* 0xffffffff0000780c */ /* 0x020fda0003f05270 */
[----:B------:R-:W-:Y:S05]  /*0870*/  @!P0 BRA `(.L_x_4) ;  /* 0x0000000000108947 */ /* 0x000fea0003800000 */
[----:B------:R-:W5:Y:S02]  /*0880*/  LDG.E R0, desc[UR36][R12.64+0x14] ;  /* 0x000014240c007981 */ /* 0x000f64000c1e1900 */
[----:B-----5:R-:W-:-:S13]  /*0890*/  ISETP.NE.AND P0, PT, R0, RZ, PT ;  /* 0x000000ff0000720c */ /* 0x020fda0003f05270 */
[----:B-12-4-:R-:W-:-:S05]  /*08a0*/  @!P0 IMAD.MOV.U32 R7, RZ, RZ, 0x1 ;  /* 0x00000001ff078424 */ /* 0x016fca00078e00ff */
[----:B------:R1:W-:Y:S02]  /*08b0*/  @!P0 STG.E desc[UR36][R12.64+0x14], R7 ;  /* 0x000014070c008986 */ /* 0x0003e4000c101924 */
.L_x_4:
[----:B------:R-:W-:Y:S05]  /*08c0*/  BSYNC.RECONVERGENT B1 ;  /* 0x0000000000017941 */ /* 0x000fea0003800200 */
.L_x_3:
[----:B------:R-:W-:-:S05]  /*08d0*/  VIADD R16, R16, 0x1 ;  /* 0x0000000110107836 */ /* 0x000fca0000000000 */
[----:B------:R-:W-:-:S13]  /*08e0*/  ISETP.GE.AND P0, PT, R16, R11, PT ;  /* 0x0000000b1000720c */ /* 0x000fda0003f06270 */
[----:B------:R-:W-:Y:S05]  /*08f0*/  @!P0 BRA `(.L_x_23) ;  /* 0xfffffff800248947 */ /* 0x000fea000383ffff */
.L_x_2:
[----:B------:R-:W-:Y:S05]  /*0900*/  BSYNC.RECONVERGENT B2 ;  /* 0x0000000000027941 */ /* 0x000fea0003800200 */
.L_x_1:
[----:B------:R-:W-:-:S04]  /*0910*/  MOV R0, 0x8 ;  /* 0x0000000800007802 */ /* 0x000fc80000000f00 */
[----:B------:R0:W0:Y:S03]  /*0920*/  LDC.64 R2, c[0x4][R0] ;  /* 0x0100000000027b82 */ /* 0x0000260000000a00 */
[----:B------:R-:W-:-:S07]  /*0930*/  LEPC R20, `(.L_x_24) ;  /* 0x000000001014794e */ /* 0x000fce0000000000 */
[----:B01234-:R-:W-:Y:S05]  /*0940*/  CALL.ABS.NOINC R2 ;  /* 0x0000000002007343 */ /* 0x01ffea0003c00000 */
.L_x_24:
[----:B------:R-:W-:Y:S05]  /*0950*/  WARPSYNC.ALL ;  /* 0x0000000000007948 */ /* 0x000fea0003800000 */
[----:B------:R-:W-:Y:S06]  /*0960*/  BAR.SYNC.DEFER_BLOCKING 0x0 ;  /* 0x0000000000007b1d */ /* 0x000fec0000010000 */
[----:B------:R-:W-:Y:S05]  /*0970*/  EXIT ;  /* 0x000000000000794d */ /* 0x000fea0003800000 */
.L_x_25:
[----:B------:R-:W-:-:S00]  /*0980*/  BRA `(.L_x_25) ;  /* 0xfffffffc00fc7947 */ /* 0x000fc0000383ffff */
[----:B------:R-:W-:-:S00]  /*0990*/  NOP ;  /* 0x0000000000007918 */ /* 0x000fc00000000000 */
        /* <DEDUP_REMOVED lines=14> */
.L_x_26:


//--------------------- .nv.shared.reserved.0     --------------------------
	.section	.nv.shared.reserved.0,"aw",@nobits
	.weak		__nv_reservedSMEM_offset_0_alias
	.size		__nv_reservedSMEM_offset_0_alias, 0, 64
	.other		__nv_reservedSMEM_offset_0_alias,@"STO_CUDA_RESERVED_SHARED STV_DEFAULT"
__nv_reservedSMEM_offset_0_alias:
	.zero		0
	.zero		64


//--------------------- .nv.constant0._Z14bfs_gpu_kernelP6Vertexi --------------------------
	.section	.nv.constant0._Z14bfs_gpu_kernelP6Vertexi,"a",@progbits
	.sectionflags	@""
	.align	4
.nv.constant0._Z14bfs_gpu_kernelP6Vertexi:
	.zero		908


//--------------------- SYMBOLS --------------------------

	.type		.nv.reservedSmem.offset0,@object
	.size		.nv.reservedSmem.offset0,0x4
	.type		malloc,@function
	.type		free,@function
